	.headerflags	@"EF_CUDA_TEXMODE_UNIFIED EF_CUDA_64BIT_ADDRESS EF_CUDA_ACCELERATORS EF_CUDA_SM90 EF_CUDA_VIRTUAL_SM(EF_CUDA_SM90)"
	.elftype	@"ET_EXEC"


//--------------------- .nv.info                  --------------------------
	.section	.nv.info,"",@"SHT_CUDA_INFO"
	.align	4


	//----- nvinfo : EIATTR_REGCOUNT
	.align		4
        /*0000*/ 	.byte	0x04, 0x2f
        /*0002*/ 	.short	(.L_1 - .L_0)
	.align		4
.L_0:
        /*0004*/ 	.word	index@(triton_poi_fused_add_div_hardtanh_mul_31)
        /*0008*/ 	.word	0x00000010


	//----- nvinfo : EIATTR_MIN_STACK_SIZE
	.align		4
.L_1:
        /*000c*/ 	.byte	0x04, 0x12
        /*000e*/ 	.short	(.L_3 - .L_2)
	.align		4
.L_2:
        /*0010*/ 	.word	index@(triton_poi_fused_add_div_hardtanh_mul_31)
        /*0014*/ 	.word	0x00000000


	//----- nvinfo : EIATTR_FRAME_SIZE
	.align		4
.L_3:
        /*0018*/ 	.byte	0x04, 0x11
        /*001a*/ 	.short	(.L_5 - .L_4)
	.align		4
.L_4:
        /*001c*/ 	.word	index@(triton_poi_fused_add_div_hardtanh_mul_31)
        /*0020*/ 	.word	0x00000000


	//----- nvinfo : EIATTR_MIN_STACK_SIZE
	.align		4
.L_5:
        /*0024*/ 	.byte	0x04, 0x12
        /*0026*/ 	.short	(.L_7 - .L_6)
	.align		4
.L_6:
        /*0028*/ 	.word	index@(triton_poi_fused_add_div_hardtanh_mul_31)
        /*002c*/ 	.word	0x00000000
.L_7:


//--------------------- .nv.info.triton_poi_fused_add_div_hardtanh_mul_31 --------------------------
	.section	.nv.info.triton_poi_fused_add_div_hardtanh_mul_31,"",@"SHT_CUDA_INFO"
	.sectionflags	@""
	.align	4


	//----- nvinfo : EIATTR_CUDA_API_VERSION
	.align		4
        /*0000*/ 	.byte	0x04, 0x37
        /*0002*/ 	.short	(.L_9 - .L_8)
.L_8:
        /*0004*/ 	.word	0x0000007c


	//----- nvinfo : EIATTR_KPARAM_INFO
	.align		4
.L_9:
        /*0008*/ 	.byte	0x04, 0x17
        /*000a*/ 	.short	(.L_11 - .L_10)
.L_10:
        /*000c*/ 	.word	0x00000000
        /*0010*/ 	.short	0x0003
        /*0012*/ 	.short	0x0018
        /*0014*/ 	.byte	0x00, 0xf0, 0x11, 0x00


	//----- nvinfo : EIATTR_KPARAM_INFO
	.align		4
.L_11:
        /*0018*/ 	.byte	0x04, 0x17
        /*001a*/ 	.short	(.L_13 - .L_12)
.L_12:
        /*001c*/ 	.word	0x00000000
        /*0020*/ 	.short	0x0002
        /*0022*/ 	.short	0x0010
        /*0024*/ 	.byte	0x00, 0xf4, 0x21, 0x00


	//----- nvinfo : EIATTR_KPARAM_INFO
	.align		4
.L_13:
        /*0028*/ 	.byte	0x04, 0x17
        /*002a*/ 	.short	(.L_15 - .L_14)
.L_14:
        /*002c*/ 	.word	0x00000000
        /*0030*/ 	.short	0x0001
        /*0032*/ 	.short	0x0008
        /*0034*/ 	.byte	0x00, 0xf4, 0x21, 0x00


	//----- nvinfo : EIATTR_KPARAM_INFO
	.align		4
.L_15:
        /*0038*/ 	.byte	0x04, 0x17
        /*003a*/ 	.short	(.L_17 - .L_16)
.L_16:
        /*003c*/ 	.word	0x00000000
        /*0040*/ 	.short	0x0000
        /*0042*/ 	.short	0x0000
        /*0044*/ 	.byte	0x00, 0xf4, 0x21, 0x00


	//----- nvinfo : EIATTR_SPARSE_MMA_MASK
	.align		4
.L_17:
        /*0048*/ 	.byte	0x03, 0x50
        /*004a*/ 	.short	0x0000


	//----- nvinfo : EIATTR_MAXREG_COUNT
	.align		4
        /*004c*/ 	.byte	0x03, 0x1b
        /*004e*/ 	.short	0x00ff


	//----- nvinfo : EIATTR_EXIT_INSTR_OFFSETS
	.align		4
        /*0050*/ 	.byte	0x04, 0x1c
        /*0052*/ 	.short	(.L_19 - .L_18)


	//   ....[0]....
.L_18:
        /*0054*/ 	.word	0x000003a0


	//   ....[1]....
        /*0058*/ 	.word	0x000003c0


	//----- nvinfo : EIATTR_REQNTID
	.align		4
.L_19:
        /*005c*/ 	.byte	0x04, 0x10
        /*005e*/ 	.short	(.L_21 - .L_20)
.L_20:
        /*0060*/ 	.word	0x00000080
        /*0064*/ 	.word	0x00000001
        /*0068*/ 	.word	0x00000001


	//----- nvinfo : EIATTR_CBANK_PARAM_SIZE
	.align		4
.L_21:
        /*006c*/ 	.byte	0x03, 0x19
        /*006e*/ 	.short	0x001c


	//----- nvinfo : EIATTR_PARAM_CBANK
	.align		4
        /*0070*/ 	.byte	0x04, 0x0a
        /*0072*/ 	.short	(.L_23 - .L_22)
	.align		4
.L_22:
        /*0074*/ 	.word	index@(.nv.constant0.triton_poi_fused_add_div_hardtanh_mul_31)
        /*0078*/ 	.short	0x0210
        /*007a*/ 	.short	0x001c


	//----- nvinfo : EIATTR_SW_WAR
	.align		4
.L_23:
        /*007c*/ 	.byte	0x04, 0x36
        /*007e*/ 	.short	(.L_25 - .L_24)
.L_24:
        /*0080*/ 	.word	0x00000008
.L_25:


//--------------------- .nv.callgraph             --------------------------
	.section	.nv.callgraph,"",@"SHT_CUDA_CALLGRAPH"
	.align	4
	.sectionentsize	8
	.align		4
        /*0000*/ 	.word	0x00000000
	.align		4
        /*0004*/ 	.word	0xffffffff
	.align		4
        /*0008*/ 	.word	0x00000000
	.align		4
        /*000c*/ 	.word	0xfffffffe
	.align		4
        /*0010*/ 	.word	0x00000000
	.align		4
        /*0014*/ 	.word	0xfffffffd
	.align		4
        /*0018*/ 	.word	0x00000000
	.align		4
        /*001c*/ 	.word	0xfffffffc


//--------------------- .text.triton_poi_fused_add_div_hardtanh_mul_31 --------------------------
	.section	.text.triton_poi_fused_add_div_hardtanh_mul_31,"ax",@progbits
	.align	128
        .global         triton_poi_fused_add_div_hardtanh_mul_31
        .type           triton_poi_fused_add_div_hardtanh_mul_31,@function
        .size           triton_poi_fused_add_div_hardtanh_mul_31,(.L_x_1 - triton_poi_fused_add_div_hardtanh_mul_31)
        .other          triton_poi_fused_add_div_hardtanh_mul_31,@"STO_CUDA_ENTRY STV_DEFAULT"
triton_poi_fused_add_div_hardtanh_mul_31:
.text.triton_poi_fused_add_div_hardtanh_mul_31:
[----:B------:R-:W0:Y:S02]  /*0000*/  LDC R1, c[0x0][0x28] ;  /* 0x00000a00ff017b82 */ /* 0x000e240000000800 */
[----:B------:R-:W1:Y:S01]  /*0010*/  S2R R0, SR_TID.X ;  /* 0x0000000000007919 */ /* 0x000e620000002100 */
[----:B------:R-:W-:Y:S01]  /*0020*/  IMAD.MOV.U32 R2, RZ, RZ, RZ ;  /* 0x000000ffff027224 */ /* 0x000fe200078e00ff */
[----:B------:R-:W2:Y:S01]  /*0030*/  LDC.64 R8, c[0x0][0x218] ;  /* 0x00008600ff087b82 */ /* 0x000ea20000000a00 */
[----:B------:R-:W-:Y:S01]  /*0040*/  CS2R R10, SRZ ;  /* 0x00000000000a7805 */ /* 0x000fe2000001ff00 */
[----:B------:R-:W3:Y:S01]  /*0050*/  S2R R3, SR_CTAID.X ;  /* 0x0000000000037919 */ /* 0x000ee20000002500 */
[----:B------:R-:W-:-:S05]  /*0060*/  ULDC.64 UR4, c[0x0][0x208] ;  /* 0x0000820000047ab9 */ /* 0x000fca0000000a00 */
[----:B------:R-:W4:Y:S01]  /*0070*/  LDC.64 R6, c[0x0][0x210] ;  /* 0x00008400ff067b82 */ /* 0x000f220000000a00 */
[----:B-1----:R-:W-:-:S05]  /*0080*/  IMAD.SHL.U32 R0, R0, 0x2, RZ ;  /* 0x0000000200007824 */ /* 0x002fca00078e00ff */
[----:B------:R-:W-:-:S05]  /*0090*/  LOP3.LUT R0, R0, 0xfe, RZ, 0xc0, !PT ;  /* 0x000000fe00007812 */ /* 0x000fca00078ec0ff */
[----:B---3--:R-:W-:-:S04]  /*00a0*/  IMAD R3, R3, 0x100, R0 ;  /* 0x0000010003037824 */ /* 0x008fc800078e0200 */
[C---:B------:R-:W-:Y:S01]  /*00b0*/  IMAD.HI R0, R3.reuse, -0x77777777, R2 ;  /* 0x8888888903007827 */ /* 0x040fe200078e0202 */
[----:B------:R-:W-:-:S04]  /*00c0*/  ISETP.GE.AND P0, PT, R3, 0x1e00, PT ;  /* 0x00001e000300780c */ /* 0x000fc80003f06270 */
[----:B------:R-:W-:-:S04]  /*00d0*/  SHF.R.U32.HI R5, RZ, 0x1f, R0 ;  /* 0x0000001fff057819 */ /* 0x000fc80000011600 */
[CC--:B------:R-:W-:Y:S02]  /*00e0*/  LEA.HI.SX32 R2, R0.reuse, R5.reuse, 0x1a ;  /* 0x0000000500027211 */ /* 0x0c0fe400078fd2ff */
[----:B------:R-:W-:-:S03]  /*00f0*/  LEA.HI.SX32 R5, R0, R5, 0x16 ;  /* 0x0000000500057211 */ /* 0x000fc600078fb2ff */
[----:B------:R-:W-:-:S04]  /*0100*/  IMAD R2, R2, -0x78, R3 ;  /* 0xffffff8802027824 */ /* 0x000fc800078e0203 */
[----:B------:R-:W-:-:S04]  /*0110*/  IMAD R5, R5, 0x78, R2 ;  /* 0x0000007805057824 */ /* 0x000fc800078e0202 */
[----:B--2---:R-:W-:-:S05]  /*0120*/  IMAD.WIDE R8, R5, 0x4, R8 ;  /* 0x0000000405087825 */ /* 0x004fca00078e0208 */
[----:B------:R1:W2:Y:S01]  /*0130*/  @!P0 LDG.E.EL.64 R10, desc[UR4][R8.64] ;  /* 0x00000004080a8981 */ /* 0x0002a2000c2e1b00 */
[----:B------:R-:W-:Y:S01]  /*0140*/  CS2R R4, SRZ ;  /* 0x0000000000047805 */ /* 0x000fe2000001ff00 */
[----:B----4-:R-:W-:-:S05]  /*0150*/  IMAD.WIDE R6, R3, 0x4, R6 ;  /* 0x0000000403067825 */ /* 0x010fca00078e0206 */
[----:B------:R-:W3:Y:S01]  /*0160*/  @!P0 LDG.E.64 R4, desc[UR4][R6.64] ;  /* 0x0000000406048981 */ /* 0x000ee2000c1e1b00 */
[----:B-1----:R-:W1:Y:S01]  /*0170*/  LDC.64 R8, c[0x0][0x220] ;  /* 0x00008800ff087b82 */ /* 0x002e620000000a00 */
[----:B--2---:R-:W-:Y:S01]  /*0180*/  FADD R10, R10, 3 ;  /* 0x404000000a0a7421 */ /* 0x004fe20000000000 */
[----:B------:R-:W-:-:S04]  /*0190*/  FADD R11, R11, 3 ;  /* 0x404000000b0b7421 */ /* 0x000fc80000000000 */
[C---:B------:R-:W-:Y:S02]  /*01a0*/  FSETP.GTU.AND P1, PT, R10.reuse, RZ, PT ;  /* 0x000000ff0a00720b */ /* 0x040fe40003f2c000 */
[C---:B------:R-:W-:Y:S02]  /*01b0*/  FSETP.GTU.AND P2, PT, R11.reuse, RZ, PT ;  /* 0x000000ff0b00720b */ /* 0x040fe40003f4c000 */
[----:B------:R-:W-:Y:S02]  /*01c0*/  FSEL R10, R10, RZ, P1 ;  /* 0x000000ff0a0a7208 */ /* 0x000fe40000800000 */
[----:B------:R-:W-:Y:S02]  /*01d0*/  FSEL R11, R11, RZ, P2 ;  /* 0x000000ff0b0b7208 */ /* 0x000fe40001000000 */
[C---:B------:R-:W-:Y:S01]  /*01e0*/  FSETP.GEU.AND P3, PT, R10.reuse, 6, PT ;  /* 0x40c000000a00780b */ /* 0x040fe20003f6e000 */
[C---:B------:R-:W-:Y:S01]  /*01f0*/  FMUL R13, R10.reuse, 0.16666667163372039795 ;  /* 0x3e2aaaab0a0d7820 */ /* 0x040fe20000400000 */
[C---:B------:R-:W-:Y:S01]  /*0200*/  FSETP.GEU.AND P4, PT, R11.reuse, 6, PT ;  /* 0x40c000000b00780b */ /* 0x040fe20003f8e000 */
[----:B------:R-:W-:Y:S01]  /*0210*/  FMUL R0, R11, 0.16666667163372039795 ;  /* 0x3e2aaaab0b007820 */ /* 0x000fe20000400000 */
[----:B------:R-:W-:-:S02]  /*0220*/  FSETP.NAN.AND P1, PT, R10, R10, PT ;  /* 0x0000000a0a00720b */ /* 0x000fc40003f28000 */
[----:B------:R-:W-:-:S07]  /*0230*/  FSETP.NAN.AND P2, PT, R11, R11, PT ;  /* 0x0000000b0b00720b */ /* 0x000fce0003f48000 */
[----:B------:R-:W-:Y:S02]  /*0240*/  @P3 FSEL R13, R13, 1, P1 ;  /* 0x3f8000000d0d3808 */ /* 0x000fe40000800000 */
[----:B------:R-:W-:-:S03]  /*0250*/  @P4 FSEL R0, R0, 1, P2 ;  /* 0x3f80000000004808 */ /* 0x000fc60001000000 */
[CC--:B---3--:R-:W-:Y:S01]  /*0260*/  FFMA R2, R13.reuse, R4.reuse, 3 ;  /* 0x404000000d027423 */ /* 0x0c8fe20000000004 */
[----:B------:R-:W-:Y:S01]  /*0270*/  FMUL R4, R13, R4 ;  /* 0x000000040d047220 */ /* 0x000fe20000400000 */
[CC--:B------:R-:W-:Y:S01]  /*0280*/  FFMA R10, R0.reuse, R5.reuse, 3 ;  /* 0x40400000000a7423 */ /* 0x0c0fe20000000005 */
[----:B------:R-:W-:Y:S02]  /*0290*/  FMUL R5, R0, R5 ;  /* 0x0000000500057220 */ /* 0x000fe40000400000 */
[----:B------:R-:W-:Y:S02]  /*02a0*/  FSETP.GTU.AND P1, PT, R2, RZ, PT ;  /* 0x000000ff0200720b */ /* 0x000fe40003f2c000 */
[----:B------:R-:W-:Y:S01]  /*02b0*/  FSETP.GTU.AND P2, PT, R10, RZ, PT ;  /* 0x000000ff0a00720b */ /* 0x000fe20003f4c000 */
[----:B------:R2:W-:Y:S01]  /*02c0*/  @!P0 STG.E.64 desc[UR4][R6.64], R4 ;  /* 0x0000000406008986 */ /* 0x0005e2000c101b04 */
[----:B------:R-:W-:Y:S02]  /*02d0*/  FSEL R2, R2, RZ, P1 ;  /* 0x000000ff02027208 */ /* 0x000fe40000800000 */
[----:B------:R-:W-:-:S02]  /*02e0*/  FSEL R10, R10, RZ, P2 ;  /* 0x000000ff0a0a7208 */ /* 0x000fc40001000000 */
[C---:B------:R-:W-:Y:S01]  /*02f0*/  FSETP.GEU.AND P3, PT, R2.reuse, 6, PT ;  /* 0x40c000000200780b */ /* 0x040fe20003f6e000 */
[----:B------:R-:W-:Y:S01]  /*0300*/  FMUL R11, R2, 0.16666667163372039795 ;  /* 0x3e2aaaab020b7820 */ /* 0x000fe20000400000 */
[----:B------:R-:W-:Y:S02]  /*0310*/  FSETP.GEU.AND P4, PT, R10, 6, PT ;  /* 0x40c000000a00780b */ /* 0x000fe40003f8e000 */
[----:B------:R-:W-:Y:S01]  /*0320*/  FSETP.NAN.AND P1, PT, R2, R2, PT ;  /* 0x000000020200720b */ /* 0x000fe20003f28000 */
[C---:B------:R-:W-:Y:S01]  /*0330*/  FMUL R2, R10.reuse, 0.16666667163372039795 ;  /* 0x3e2aaaab0a027820 */ /* 0x040fe20000400000 */
[----:B------:R-:W-:-:S07]  /*0340*/  FSETP.NAN.AND P2, PT, R10, R10, PT ;  /* 0x0000000a0a00720b */ /* 0x000fce0003f48000 */
[----:B------:R-:W-:Y:S02]  /*0350*/  @P3 FSEL R11, R11, 1, P1 ;  /* 0x3f8000000b0b3808 */ /* 0x000fe40000800000 */
[----:B------:R-:W-:-:S03]  /*0360*/  @P4 FSEL R2, R2, 1, P2 ;  /* 0x3f80000002024808 */ /* 0x000fc60001000000 */
[----:B------:R-:W-:Y:S02]  /*0370*/  FMUL R10, R4, R11 ;  /* 0x0000000b040a7220 */ /* 0x000fe40000400000 */
[----:B------:R-:W-:Y:S01]  /*0380*/  FMUL R11, R5, R2 ;  /* 0x00000002050b7220 */ /* 0x000fe20000400000 */
[----:B-1----:R-:W-:Y:S01]  /*0390*/  IMAD.WIDE R2, R3, 0x4, R8 ;  /* 0x0000000403027825 */ /* 0x002fe200078e0208 */
[----:B--2---:R-:W-:Y:S06]  /*03a0*/  @P0 EXIT ;  /* 0x000000000000094d */ /* 0x004fec0003800000 */
[----:B------:R-:W-:Y:S01]  /*03b0*/  STG.E.64 desc[UR4][R2.64], R10 ;  /* 0x0000000a02007986 */ /* 0x000fe2000c101b04 */
[----:B------:R-:W-:Y:S05]  /*03c0*/  EXIT ;  /* 0x000000000000794d */ /* 0x000fea0003800000 */
.L_x_0:
[----:B------:R-:W-:-:S00]  /*03d0*/  BRA `(.L_x_0) ;  /* 0xfffffffc00fc7947 */ /* 0x000fc0000383ffff */
[----:B------:R-:W-:-:S00]  /*03e0*/  NOP ;  /* 0x0000000000007918 */ /* 0x000fc00000000000 */
        /* <DEDUP_REMOVED lines=9> */
.L_x_1:


//--------------------- .nv.constant0.triton_poi_fused_add_div_hardtanh_mul_31 --------------------------
	.section	.nv.constant0.triton_poi_fused_add_div_hardtanh_mul_31,"a",@progbits
	.sectionflags	@""
	.align	4
.nv.constant0.triton_poi_fused_add_div_hardtanh_mul_31:
	.zero		556
